//
// Generated by NVIDIA NVVM Compiler
//
// Compiler Build ID: CL-36424714
// Cuda compilation tools, release 13.0, V13.0.88
// Based on NVVM 20.0.0
//

.version 9.0
.target sm_100
.address_size 64

	// .globl	_Z12naiveSgemm2DPfS_S_iii
// _ZZ9mySgemm2DPfS_S_iiiE4Asub has been demoted
// _ZZ9mySgemm2DPfS_S_iiiE4Bsub has been demoted

.visible .entry _Z12naiveSgemm2DPfS_S_iii(
	.param .u64 .ptr .align 1 _Z12naiveSgemm2DPfS_S_iii_param_0,
	.param .u64 .ptr .align 1 _Z12naiveSgemm2DPfS_S_iii_param_1,
	.param .u64 .ptr .align 1 _Z12naiveSgemm2DPfS_S_iii_param_2,
	.param .u32 _Z12naiveSgemm2DPfS_S_iii_param_3,
	.param .u32 _Z12naiveSgemm2DPfS_S_iii_param_4,
	.param .u32 _Z12naiveSgemm2DPfS_S_iii_param_5
)
{
	.reg .pred 	%p<13>;
	.reg .b32 	%r<46>;
	.reg .b32 	%f<68>;
	.reg .b64 	%rd<40>;

	ld.param.u64 	%rd5, [_Z12naiveSgemm2DPfS_S_iii_param_0];
	ld.param.u64 	%rd6, [_Z12naiveSgemm2DPfS_S_iii_param_1];
	ld.param.u64 	%rd4, [_Z12naiveSgemm2DPfS_S_iii_param_2];
	ld.param.u32 	%r22, [_Z12naiveSgemm2DPfS_S_iii_param_3];
	ld.param.u32 	%r23, [_Z12naiveSgemm2DPfS_S_iii_param_4];
	ld.param.u32 	%r21, [_Z12naiveSgemm2DPfS_S_iii_param_5];
	cvta.to.global.u64 	%rd1, %rd6;
	cvta.to.global.u64 	%rd2, %rd5;
	mov.u32 	%r24, %ctaid.x;
	mov.u32 	%r25, %ntid.x;
	mov.u32 	%r26, %tid.x;
	mad.lo.s32 	%r1, %r24, %r25, %r26;
	mov.u32 	%r27, %ctaid.y;
	mov.u32 	%r28, %ntid.y;
	mov.u32 	%r29, %tid.y;
	mad.lo.s32 	%r30, %r27, %r28, %r29;
	setp.ge.s32 	%p1, %r1, %r22;
	setp.ge.s32 	%p2, %r30, %r23;
	or.pred  	%p3, %p1, %p2;
	@%p3 bra 	$L__BB0_14;
	setp.lt.s32 	%p4, %r21, 1;
	mov.f32 	%f67, 0f00000000;
	@%p4 bra 	$L__BB0_13;
	mul.lo.s32 	%r3, %r21, %r1;
	and.b32  	%r4, %r21, 7;
	setp.lt.u32 	%p5, %r21, 8;
	mov.f32 	%f67, 0f00000000;
	mov.b32 	%r44, 0;
	@%p5 bra 	$L__BB0_5;
	and.b32  	%r44, %r21, 2147483640;
	neg.s32 	%r42, %r44;
	shl.b32 	%r7, %r23, 3;
	add.s64 	%rd3, %rd2, 16;
	mov.f32 	%f67, 0f00000000;
	mul.wide.s32 	%rd11, %r23, 4;
	mov.u32 	%r40, %r3;
	mov.u32 	%r41, %r30;
$L__BB0_4:
	.pragma "nounroll";
	mul.wide.s32 	%rd7, %r40, 4;
	add.s64 	%rd8, %rd3, %rd7;
	ld.global.f32 	%f17, [%rd8+-16];
	mul.wide.s32 	%rd9, %r41, 4;
	add.s64 	%rd10, %rd1, %rd9;
	ld.global.f32 	%f18, [%rd10];
	fma.rn.f32 	%f19, %f17, %f18, %f67;
	ld.global.f32 	%f20, [%rd8+-12];
	add.s64 	%rd12, %rd10, %rd11;
	ld.global.f32 	%f21, [%rd12];
	fma.rn.f32 	%f22, %f20, %f21, %f19;
	ld.global.f32 	%f23, [%rd8+-8];
	add.s64 	%rd13, %rd12, %rd11;
	ld.global.f32 	%f24, [%rd13];
	fma.rn.f32 	%f25, %f23, %f24, %f22;
	ld.global.f32 	%f26, [%rd8+-4];
	add.s64 	%rd14, %rd13, %rd11;
	ld.global.f32 	%f27, [%rd14];
	fma.rn.f32 	%f28, %f26, %f27, %f25;
	ld.global.f32 	%f29, [%rd8];
	add.s64 	%rd15, %rd14, %rd11;
	ld.global.f32 	%f30, [%rd15];
	fma.rn.f32 	%f31, %f29, %f30, %f28;
	ld.global.f32 	%f32, [%rd8+4];
	add.s64 	%rd16, %rd15, %rd11;
	ld.global.f32 	%f33, [%rd16];
	fma.rn.f32 	%f34, %f32, %f33, %f31;
	ld.global.f32 	%f35, [%rd8+8];
	add.s64 	%rd17, %rd16, %rd11;
	ld.global.f32 	%f36, [%rd17];
	fma.rn.f32 	%f37, %f35, %f36, %f34;
	ld.global.f32 	%f38, [%rd8+12];
	add.s64 	%rd18, %rd17, %rd11;
	ld.global.f32 	%f39, [%rd18];
	fma.rn.f32 	%f67, %f38, %f39, %f37;
	add.s32 	%r42, %r42, 8;
	add.s32 	%r41, %r41, %r7;
	add.s32 	%r40, %r40, 8;
	setp.ne.s32 	%p6, %r42, 0;
	@%p6 bra 	$L__BB0_4;
$L__BB0_5:
	setp.eq.s32 	%p7, %r4, 0;
	@%p7 bra 	$L__BB0_13;
	and.b32  	%r15, %r21, 3;
	setp.lt.u32 	%p8, %r4, 4;
	@%p8 bra 	$L__BB0_8;
	add.s32 	%r32, %r44, %r3;
	mul.wide.s32 	%rd19, %r32, 4;
	add.s64 	%rd20, %rd2, %rd19;
	ld.global.f32 	%f41, [%rd20];
	mad.lo.s32 	%r33, %r44, %r23, %r30;
	mul.wide.s32 	%rd21, %r33, 4;
	add.s64 	%rd22, %rd1, %rd21;
	ld.global.f32 	%f42, [%rd22];
	fma.rn.f32 	%f43, %f41, %f42, %f67;
	ld.global.f32 	%f44, [%rd20+4];
	mul.wide.s32 	%rd23, %r23, 4;
	add.s64 	%rd24, %rd22, %rd23;
	ld.global.f32 	%f45, [%rd24];
	fma.rn.f32 	%f46, %f44, %f45, %f43;
	ld.global.f32 	%f47, [%rd20+8];
	add.s64 	%rd25, %rd24, %rd23;
	ld.global.f32 	%f48, [%rd25];
	fma.rn.f32 	%f49, %f47, %f48, %f46;
	ld.global.f32 	%f50, [%rd20+12];
	add.s64 	%rd26, %rd25, %rd23;
	ld.global.f32 	%f51, [%rd26];
	fma.rn.f32 	%f67, %f50, %f51, %f49;
	add.s32 	%r44, %r44, 4;
$L__BB0_8:
	setp.eq.s32 	%p9, %r15, 0;
	@%p9 bra 	$L__BB0_13;
	setp.eq.s32 	%p10, %r15, 1;
	@%p10 bra 	$L__BB0_11;
	add.s32 	%r34, %r44, %r3;
	mul.wide.s32 	%rd27, %r34, 4;
	add.s64 	%rd28, %rd2, %rd27;
	ld.global.f32 	%f53, [%rd28];
	mad.lo.s32 	%r35, %r44, %r23, %r30;
	mul.wide.s32 	%rd29, %r35, 4;
	add.s64 	%rd30, %rd1, %rd29;
	ld.global.f32 	%f54, [%rd30];
	fma.rn.f32 	%f55, %f53, %f54, %f67;
	ld.global.f32 	%f56, [%rd28+4];
	mul.wide.s32 	%rd31, %r23, 4;
	add.s64 	%rd32, %rd30, %rd31;
	ld.global.f32 	%f57, [%rd32];
	fma.rn.f32 	%f67, %f56, %f57, %f55;
	add.s32 	%r44, %r44, 2;
$L__BB0_11:
	and.b32  	%r36, %r21, 1;
	setp.eq.b32 	%p11, %r36, 1;
	not.pred 	%p12, %p11;
	@%p12 bra 	$L__BB0_13;
	add.s32 	%r37, %r44, %r3;
	mul.wide.s32 	%rd33, %r37, 4;
	add.s64 	%rd34, %rd2, %rd33;
	ld.global.f32 	%f58, [%rd34];
	mad.lo.s32 	%r38, %r44, %r23, %r30;
	mul.wide.s32 	%rd35, %r38, 4;
	add.s64 	%rd36, %rd1, %rd35;
	ld.global.f32 	%f59, [%rd36];
	fma.rn.f32 	%f67, %f58, %f59, %f67;
$L__BB0_13:
	mad.lo.s32 	%r39, %r23, %r1, %r30;
	cvta.to.global.u64 	%rd37, %rd4;
	mul.wide.s32 	%rd38, %r39, 4;
	add.s64 	%rd39, %rd37, %rd38;
	st.global.f32 	[%rd39], %f67;
$L__BB0_14:
	ret;

}
	// .globl	_Z9mySgemm2DPfS_S_iii
.visible .entry _Z9mySgemm2DPfS_S_iii(
	.param .u64 .ptr .align 1 _Z9mySgemm2DPfS_S_iii_param_0,
	.param .u64 .ptr .align 1 _Z9mySgemm2DPfS_S_iii_param_1,
	.param .u64 .ptr .align 1 _Z9mySgemm2DPfS_S_iii_param_2,
	.param .u32 _Z9mySgemm2DPfS_S_iii_param_3,
	.param .u32 _Z9mySgemm2DPfS_S_iii_param_4,
	.param .u32 _Z9mySgemm2DPfS_S_iii_param_5
)
{
	.reg .pred 	%p<3>;
	.reg .b32 	%r<40>;
	.reg .b32 	%f<53>;
	.reg .b64 	%rd<13>;
	// demoted variable
	.shared .align 4 .b8 _ZZ9mySgemm2DPfS_S_iiiE4Asub[1024];
	// demoted variable
	.shared .align 4 .b8 _ZZ9mySgemm2DPfS_S_iiiE4Bsub[1024];
	ld.param.u64 	%rd4, [_Z9mySgemm2DPfS_S_iii_param_0];
	ld.param.u64 	%rd5, [_Z9mySgemm2DPfS_S_iii_param_1];
	ld.param.u64 	%rd6, [_Z9mySgemm2DPfS_S_iii_param_2];
	ld.param.u32 	%r14, [_Z9mySgemm2DPfS_S_iii_param_4];
	ld.param.u32 	%r15, [_Z9mySgemm2DPfS_S_iii_param_5];
	setp.lt.s32 	%p1, %r15, 1;
	@%p1 bra 	$L__BB1_3;
	mov.u32 	%r17, %tid.x;
	mov.u32 	%r18, %tid.y;
	mov.u32 	%r19, %ctaid.y;
	shl.b32 	%r20, %r19, 4;
	mov.u32 	%r21, %ctaid.x;
	shl.b32 	%r22, %r21, 4;
	cvta.to.global.u64 	%rd7, %rd6;
	add.s32 	%r23, %r22, %r17;
	add.s32 	%r24, %r20, %r18;
	mad.lo.s32 	%r25, %r14, %r23, %r24;
	mul.wide.s32 	%rd8, %r25, 4;
	add.s64 	%rd1, %rd7, %rd8;
	shl.b32 	%r26, %r17, 4;
	add.s32 	%r27, %r26, %r18;
	shl.b32 	%r28, %r27, 2;
	mov.u32 	%r29, _ZZ9mySgemm2DPfS_S_iiiE4Asub;
	add.s32 	%r1, %r29, %r28;
	shl.b32 	%r30, %r18, 4;
	add.s32 	%r31, %r30, %r17;
	shl.b32 	%r32, %r31, 2;
	mov.u32 	%r33, _ZZ9mySgemm2DPfS_S_iiiE4Bsub;
	add.s32 	%r2, %r33, %r32;
	shl.b32 	%r34, %r17, 6;
	add.s32 	%r3, %r29, %r34;
	shl.b32 	%r35, %r18, 6;
	add.s32 	%r4, %r33, %r35;
	mad.lo.s32 	%r36, %r17, %r14, %r18;
	add.s32 	%r38, %r36, %r20;
	shl.b32 	%r6, %r14, 4;
	mad.lo.s32 	%r37, %r15, %r23, %r18;
	cvta.to.global.u64 	%rd2, %rd4;
	cvta.to.global.u64 	%rd3, %rd5;
	mov.b32 	%r39, 0;
$L__BB1_2:
	mul.wide.s32 	%rd9, %r37, 4;
	add.s64 	%rd10, %rd2, %rd9;
	ld.global.f32 	%f1, [%rd10];
	st.shared.f32 	[%r1], %f1;
	mul.wide.s32 	%rd11, %r38, 4;
	add.s64 	%rd12, %rd3, %rd11;
	ld.global.f32 	%f2, [%rd12];
	st.shared.f32 	[%r2], %f2;
	bar.sync 	0;
	ld.shared.f32 	%f3, [%r3];
	ld.shared.f32 	%f4, [%r4];
	fma.rn.f32 	%f5, %f3, %f4, 0f00000000;
	ld.shared.f32 	%f6, [%r3+4];
	ld.shared.f32 	%f7, [%r4+4];
	fma.rn.f32 	%f8, %f6, %f7, %f5;
	ld.shared.f32 	%f9, [%r3+8];
	ld.shared.f32 	%f10, [%r4+8];
	fma.rn.f32 	%f11, %f9, %f10, %f8;
	ld.shared.f32 	%f12, [%r3+12];
	ld.shared.f32 	%f13, [%r4+12];
	fma.rn.f32 	%f14, %f12, %f13, %f11;
	ld.shared.f32 	%f15, [%r3+16];
	ld.shared.f32 	%f16, [%r4+16];
	fma.rn.f32 	%f17, %f15, %f16, %f14;
	ld.shared.f32 	%f18, [%r3+20];
	ld.shared.f32 	%f19, [%r4+20];
	fma.rn.f32 	%f20, %f18, %f19, %f17;
	ld.shared.f32 	%f21, [%r3+24];
	ld.shared.f32 	%f22, [%r4+24];
	fma.rn.f32 	%f23, %f21, %f22, %f20;
	ld.shared.f32 	%f24, [%r3+28];
	ld.shared.f32 	%f25, [%r4+28];
	fma.rn.f32 	%f26, %f24, %f25, %f23;
	ld.shared.f32 	%f27, [%r3+32];
	ld.shared.f32 	%f28, [%r4+32];
	fma.rn.f32 	%f29, %f27, %f28, %f26;
	ld.shared.f32 	%f30, [%r3+36];
	ld.shared.f32 	%f31, [%r4+36];
	fma.rn.f32 	%f32, %f30, %f31, %f29;
	ld.shared.f32 	%f33, [%r3+40];
	ld.shared.f32 	%f34, [%r4+40];
	fma.rn.f32 	%f35, %f33, %f34, %f32;
	ld.shared.f32 	%f36, [%r3+44];
	ld.shared.f32 	%f37, [%r4+44];
	fma.rn.f32 	%f38, %f36, %f37, %f35;
	ld.shared.f32 	%f39, [%r3+48];
	ld.shared.f32 	%f40, [%r4+48];
	fma.rn.f32 	%f41, %f39, %f40, %f38;
	ld.shared.f32 	%f42, [%r3+52];
	ld.shared.f32 	%f43, [%r4+52];
	fma.rn.f32 	%f44, %f42, %f43, %f41;
	ld.shared.f32 	%f45, [%r3+56];
	ld.shared.f32 	%f46, [%r4+56];
	fma.rn.f32 	%f47, %f45, %f46, %f44;
	ld.shared.f32 	%f48, [%r3+60];
	ld.shared.f32 	%f49, [%r4+60];
	fma.rn.f32 	%f50, %f48, %f49, %f47;
	ld.global.f32 	%f51, [%rd1];
	add.f32 	%f52, %f50, %f51;
	st.global.f32 	[%rd1], %f52;
	bar.sync 	0;
	add.s32 	%r39, %r39, 16;
	add.s32 	%r38, %r38, %r6;
	add.s32 	%r37, %r37, 16;
	setp.lt.s32 	%p2, %r39, %r15;
	@%p2 bra 	$L__BB1_2;
$L__BB1_3:
	ret;

}


// ===== COMPILED SASS (sm_100) =====

	.target	sm_100

	.elftype	@"ET_EXEC"


//--------------------- .note.nv.tkinfo           --------------------------
	.section	.note.nv.tkinfo,"",@"SHT_NOTE"
	.sectionflags	@"SHF_NOTE_NV_TKINFO"
	.tkinfo
        /*0018*/ 	.word	0x00000002
        /*0030*/ 	.string	""
        /*0030*/ 	.string	"ptxas"
        /*0030*/ 	.string	"Cuda compilation tools, release 13.0, V13.0.88"
        /*0030*/ 	.string	"Build cuda_13.0.r13.0/compiler.36424714_0"
        /*0030*/ 	.string	"-arch sm_100 -m 64 "



//--------------------- .note.nv.cuinfo           --------------------------
	.section	.note.nv.cuinfo,"",@"SHT_NOTE"
	.sectionflags	@"SHF_NOTE_NV_CUINFO"
        /*0018*/ 	.short	0x0002
        /*001a*/ 	.short	0x0064
        /*001c*/ 	.short	0x0082
	.zero		2


//--------------------- .nv.info                  --------------------------
	.section	.nv.info,"",@"SHT_CUDA_INFO"
	.align	4


	//----- nvinfo : EIATTR_REGCOUNT
	.align		4
        /*0000*/ 	.byte	0x04, 0x2f
        /*0002*/ 	.short	(.L_1 - .L_0)
	.align		4
.L_0:
        /*0004*/ 	.word	index@(_Z12naiveSgemm2DPfS_S_iii)
        /*0008*/ 	.word	0x00000020


	//----- nvinfo : EIATTR_FRAME_SIZE
	.align		4
.L_1:
        /*000c*/ 	.byte	0x04, 0x11
        /*000e*/ 	.short	(.L_3 - .L_2)
	.align		4
.L_2:
        /*0010*/ 	.word	index@(_Z12naiveSgemm2DPfS_S_iii)
        /*0014*/ 	.word	0x00000000


	//----- nvinfo : EIATTR_REGCOUNT
	.align		4
.L_3:
        /*0018*/ 	.byte	0x04, 0x2f
        /*001a*/ 	.short	(.L_5 - .L_4)
	.align		4
.L_4:
        /*001c*/ 	.word	index@(_Z9mySgemm2DPfS_S_iii)
        /*0020*/ 	.word	0x00000024


	//----- nvinfo : EIATTR_FRAME_SIZE
	.align		4
.L_5:
        /*0024*/ 	.byte	0x04, 0x11
        /*0026*/ 	.short	(.L_7 - .L_6)
	.align		4
.L_6:
        /*0028*/ 	.word	index@(_Z9mySgemm2DPfS_S_iii)
        /*002c*/ 	.word	0x00000000


	//----- nvinfo : EIATTR_MIN_STACK_SIZE
	.align		4
.L_7:
        /*0030*/ 	.byte	0x04, 0x12
        /*0032*/ 	.short	(.L_9 - .L_8)
	.align		4
.L_8:
        /*0034*/ 	.word	index@(_Z9mySgemm2DPfS_S_iii)
        /*0038*/ 	.word	0x00000000


	//----- nvinfo : EIATTR_MIN_STACK_SIZE
	.align		4
.L_9:
        /*003c*/ 	.byte	0x04, 0x12
        /*003e*/ 	.short	(.L_11 - .L_10)
	.align		4
.L_10:
        /*0040*/ 	.word	index@(_Z12naiveSgemm2DPfS_S_iii)
        /*0044*/ 	.word	0x00000000
.L_11:


//--------------------- .nv.compat                --------------------------
	.section	.nv.compat,"",@"SHT_CUDA_COMPAT_INFO"
	.align	4
        /*0000*/ 	.byte	0x02, 0x09, 0x00, 0x00, 0x02, 0x02, 0x01, 0x00, 0x02, 0x05, 0x05, 0x00, 0x03, 0x07, 0x01, 0x01
        /*0010*/ 	.byte	0x02, 0x03, 0x00, 0x00, 0x02, 0x06, 0x01, 0x00, 0x04, 0x0b, 0x08, 0x00, 0x09, 0x00, 0x00, 0x00
        /*0020*/ 	.byte	0x00, 0x00, 0x00, 0x00


//--------------------- .nv.info._Z9mySgemm2DPfS_S_iii --------------------------
	.section	.nv.info._Z9mySgemm2DPfS_S_iii,"",@"SHT_CUDA_INFO"
	.sectionflags	@""
	.align	4


	//----- nvinfo : EIATTR_CUDA_API_VERSION
	.align		4
        /*0000*/ 	.byte	0x04, 0x37
        /*0002*/ 	.short	(.L_13 - .L_12)
.L_12:
        /*0004*/ 	.word	0x00000082


	//----- nvinfo : EIATTR_KPARAM_INFO
	.align		4
.L_13:
        /*0008*/ 	.byte	0x04, 0x17
        /*000a*/ 	.short	(.L_15 - .L_14)
.L_14:
        /*000c*/ 	.word	0x00000000
        /*0010*/ 	.short	0x0005
        /*0012*/ 	.short	0x0020
        /*0014*/ 	.byte	0x00, 0xf0, 0x11, 0x00


	//----- nvinfo : EIATTR_KPARAM_INFO
	.align		4
.L_15:
        /*0018*/ 	.byte	0x04, 0x17
        /*001a*/ 	.short	(.L_17 - .L_16)
.L_16:
        /*001c*/ 	.word	0x00000000
        /*0020*/ 	.short	0x0004
        /*0022*/ 	.short	0x001c
        /*0024*/ 	.byte	0x00, 0xf0, 0x11, 0x00


	//----- nvinfo : EIATTR_KPARAM_INFO
	.align		4
.L_17:
        /*0028*/ 	.byte	0x04, 0x17
        /*002a*/ 	.short	(.L_19 - .L_18)
.L_18:
        /*002c*/ 	.word	0x00000000
        /*0030*/ 	.short	0x0003
        /*0032*/ 	.short	0x0018
        /*0034*/ 	.byte	0x00, 0xf0, 0x11, 0x00


	//----- nvinfo : EIATTR_KPARAM_INFO
	.align		4
.L_19:
        /*0038*/ 	.byte	0x04, 0x17
        /*003a*/ 	.short	(.L_21 - .L_20)
.L_20:
        /*003c*/ 	.word	0x00000000
        /*0040*/ 	.short	0x0002
        /*0042*/ 	.short	0x0010
        /*0044*/ 	.byte	0x00, 0xf5, 0x21, 0x00


	//----- nvinfo : EIATTR_KPARAM_INFO
	.align		4
.L_21:
        /*0048*/ 	.byte	0x04, 0x17
        /*004a*/ 	.short	(.L_23 - .L_22)
.L_22:
        /*004c*/ 	.word	0x00000000
        /*0050*/ 	.short	0x0001
        /*0052*/ 	.short	0x0008
        /*0054*/ 	.byte	0x00, 0xf5, 0x21, 0x00


	//----- nvinfo : EIATTR_KPARAM_INFO
	.align		4
.L_23:
        /*0058*/ 	.byte	0x04, 0x17
        /*005a*/ 	.short	(.L_25 - .L_24)
.L_24:
        /*005c*/ 	.word	0x00000000
        /*0060*/ 	.short	0x0000
        /*0062*/ 	.short	0x0000
        /*0064*/ 	.byte	0x00, 0xf5, 0x21, 0x00


	//----- nvinfo : EIATTR_SPARSE_MMA_MASK
	.align		4
.L_25:
        /*0068*/ 	.byte	0x03, 0x50
        /*006a*/ 	.short	0x0000


	//----- nvinfo : EIATTR_MAXREG_COUNT
	.align		4
        /*006c*/ 	.byte	0x03, 0x1b
        /*006e*/ 	.short	0x00ff


	//----- nvinfo : EIATTR_NUM_BARRIERS
	.align		4
        /*0070*/ 	.byte	0x02, 0x4c
        /*0072*/ 	.byte	0x01
	.zero		1


	//----- nvinfo : EIATTR_MERCURY_ISA_VERSION
	.align		4
        /*0074*/ 	.byte	0x03, 0x5f
        /*0076*/ 	.short	0x0101


	//----- nvinfo : EIATTR_VRC_CTA_INIT_COUNT
	.align		4
        /*0078*/ 	.byte	0x02, 0x4a
	.zero		1
	.zero		1


	//----- nvinfo : EIATTR_EXIT_INSTR_OFFSETS
	.align		4
        /*007c*/ 	.byte	0x04, 0x1c
        /*007e*/ 	.short	(.L_27 - .L_26)


	//   ....[0]....
.L_26:
        /*0080*/ 	.word	0x00000030


	//   ....[1]....
        /*0084*/ 	.word	0x000010e0


	//   ....[2]....
        /*0088*/ 	.word	0x00001340


	//----- nvinfo : EIATTR_CBANK_PARAM_SIZE
	.align		4
.L_27:
        /*008c*/ 	.byte	0x03, 0x19
        /*008e*/ 	.short	0x0024


	//----- nvinfo : EIATTR_PARAM_CBANK
	.align		4
        /*0090*/ 	.byte	0x04, 0x0a
        /*0092*/ 	.short	(.L_29 - .L_28)
	.align		4
.L_28:
        /*0094*/ 	.word	index@(.nv.constant0._Z9mySgemm2DPfS_S_iii)
        /*0098*/ 	.short	0x0380
        /*009a*/ 	.short	0x0024


	//----- nvinfo : EIATTR_SW_WAR
	.align		4
.L_29:
        /*009c*/ 	.byte	0x04, 0x36
        /*009e*/ 	.short	(.L_31 - .L_30)
.L_30:
        /*00a0*/ 	.word	0x00000008
.L_31:


//--------------------- .nv.info._Z12naiveSgemm2DPfS_S_iii --------------------------
	.section	.nv.info._Z12naiveSgemm2DPfS_S_iii,"",@"SHT_CUDA_INFO"
	.sectionflags	@""
	.align	4


	//----- nvinfo : EIATTR_CUDA_API_VERSION
	.align		4
        /*0000*/ 	.byte	0x04, 0x37
        /*0002*/ 	.short	(.L_33 - .L_32)
.L_32:
        /*0004*/ 	.word	0x00000082


	//----- nvinfo : EIATTR_KPARAM_INFO
	.align		4
.L_33:
        /*0008*/ 	.byte	0x04, 0x17
        /*000a*/ 	.short	(.L_35 - .L_34)
.L_34:
        /*000c*/ 	.word	0x00000000
        /*0010*/ 	.short	0x0005
        /*0012*/ 	.short	0x0020
        /*0014*/ 	.byte	0x00, 0xf0, 0x11, 0x00


	//----- nvinfo : EIATTR_KPARAM_INFO
	.align		4
.L_35:
        /*0018*/ 	.byte	0x04, 0x17
        /*001a*/ 	.short	(.L_37 - .L_36)
.L_36:
        /*001c*/ 	.word	0x00000000
        /*0020*/ 	.short	0x0004
        /*0022*/ 	.short	0x001c
        /*0024*/ 	.byte	0x00, 0xf0, 0x11, 0x00


	//----- nvinfo : EIATTR_KPARAM_INFO
	.align		4
.L_37:
        /*0028*/ 	.byte	0x04, 0x17
        /*002a*/ 	.short	(.L_39 - .L_38)
.L_38:
        /*002c*/ 	.word	0x00000000
        /*0030*/ 	.short	0x0003
        /*0032*/ 	.short	0x0018
        /*0034*/ 	.byte	0x00, 0xf0, 0x11, 0x00


	//----- nvinfo : EIATTR_KPARAM_INFO
	.align		4
.L_39:
        /*0038*/ 	.byte	0x04, 0x17
        /*003a*/ 	.short	(.L_41 - .L_40)
.L_40:
        /*003c*/ 	.word	0x00000000
        /*0040*/ 	.short	0x0002
        /*0042*/ 	.short	0x0010
        /*0044*/ 	.byte	0x00, 0xf5, 0x21, 0x00


	//----- nvinfo : EIATTR_KPARAM_INFO
	.align		4
.L_41:
        /*0048*/ 	.byte	0x04, 0x17
        /*004a*/ 	.short	(.L_43 - .L_42)
.L_42:
        /*004c*/ 	.word	0x00000000
        /*0050*/ 	.short	0x0001
        /*0052*/ 	.short	0x0008
        /*0054*/ 	.byte	0x00, 0xf5, 0x21, 0x00


	//----- nvinfo : EIATTR_KPARAM_INFO
	.align		4
.L_43:
        /*0058*/ 	.byte	0x04, 0x17
        /*005a*/ 	.short	(.L_45 - .L_44)
.L_44:
        /*005c*/ 	.word	0x00000000
        /*0060*/ 	.short	0x0000
        /*0062*/ 	.short	0x0000
        /*0064*/ 	.byte	0x00, 0xf5, 0x21, 0x00


	//----- nvinfo : EIATTR_SPARSE_MMA_MASK
	.align		4
.L_45:
        /*0068*/ 	.byte	0x03, 0x50
        /*006a*/ 	.short	0x0000


	//----- nvinfo : EIATTR_MAXREG_COUNT
	.align		4
        /*006c*/ 	.byte	0x03, 0x1b
        /*006e*/ 	.short	0x00ff


	//----- nvinfo : EIATTR_MERCURY_ISA_VERSION
	.align		4
        /*0070*/ 	.byte	0x03, 0x5f
        /*0072*/ 	.short	0x0101


	//----- nvinfo : EIATTR_VRC_CTA_INIT_COUNT
	.align		4
        /*0074*/ 	.byte	0x02, 0x4a
	.zero		1
	.zero		1


	//----- nvinfo : EIATTR_EXIT_INSTR_OFFSETS
	.align		4
        /*0078*/ 	.byte	0x04, 0x1c
        /*007a*/ 	.short	(.L_47 - .L_46)


	//   ....[0]....
.L_46:
        /*007c*/ 	.word	0x000000c0


	//   ....[1]....
        /*0080*/ 	.word	0x00000840


	//----- nvinfo : EIATTR_CBANK_PARAM_SIZE
	.align		4
.L_47:
        /*0084*/ 	.byte	0x03, 0x19
        /*0086*/ 	.short	0x0024


	//----- nvinfo : EIATTR_PARAM_CBANK
	.align		4
        /*0088*/ 	.byte	0x04, 0x0a
        /*008a*/ 	.short	(.L_49 - .L_48)
	.align		4
.L_48:
        /*008c*/ 	.word	index@(.nv.constant0._Z12naiveSgemm2DPfS_S_iii)
        /*0090*/ 	.short	0x0380
        /*0092*/ 	.short	0x0024


	//----- nvinfo : EIATTR_SW_WAR
	.align		4
.L_49:
        /*0094*/ 	.byte	0x04, 0x36
        /*0096*/ 	.short	(.L_51 - .L_50)
.L_50:
        /*0098*/ 	.word	0x00000008
.L_51:


//--------------------- .nv.callgraph             --------------------------
	.section	.nv.callgraph,"",@"SHT_CUDA_CALLGRAPH"
	.align	4
	.sectionentsize	8
	.align		4
        /*0000*/ 	.word	0x00000000
	.align		4
        /*0004*/ 	.word	0xffffffff
	.align		4
        /*0008*/ 	.word	0x00000000
	.align		4
        /*000c*/ 	.word	0xfffffffe
	.align		4
        /*0010*/ 	.word	0x00000000
	.align		4
        /*0014*/ 	.word	0xfffffffd
	.align		4
        /*0018*/ 	.word	0x00000000
	.align		4
        /*001c*/ 	.word	0xfffffffc


//--------------------- .text._Z9mySgemm2DPfS_S_iii --------------------------
	.section	.text._Z9mySgemm2DPfS_S_iii,"ax",@progbits
	.align	128
        .global         _Z9mySgemm2DPfS_S_iii
        .type           _Z9mySgemm2DPfS_S_iii,@function
        .size           _Z9mySgemm2DPfS_S_iii,(.L_x_9 - _Z9mySgemm2DPfS_S_iii)
        .other          _Z9mySgemm2DPfS_S_iii,@"STO_CUDA_ENTRY STV_DEFAULT"
_Z9mySgemm2DPfS_S_iii:
.text._Z9mySgemm2DPfS_S_iii:
[----:B------:R-:W-:Y:S08]  /*0000*/  LDC R1, c[0x0][0x37c] ;  /* 0x0000df00ff017b82 */ /* 0x000ff00000000800 */
[----:B------:R-:W0:Y:S02]  /*0010*/  LDC R20, c[0x0][0x3a0] ;  /* 0x0000e800ff147b82 */ /* 0x000e240000000800 */
[----:B0-----:R-:W-:-:S13]  /*0020*/  ISETP.GE.AND P0, PT, R20, 0x1, PT ;  /* 0x000000011400780c */ /* 0x001fda0003f06270 */
[----:B------:R-:W-:Y:S05]  /*0030*/  @!P0 EXIT ;  /* 0x000000000000894d */ /* 0x000fea0003800000 */
[----:B------:R-:W0:Y:S01]  /*0040*/  S2R R2, SR_TID.X ;  /* 0x0000000000027919 */ /* 0x000e220000002100 */
[----:B------:R-:W1:Y:S01]  /*0050*/  S2UR UR7, SR_CgaCtaId ;  /* 0x00000000000779c3 */ /* 0x000e620000008800 */
[----:B------:R-:W-:Y:S01]  /*0060*/  UMOV UR5, 0x400 ;  /* 0x0000040000057882 */ /* 0x000fe20000000000 */
[----:B------:R-:W-:Y:S01]  /*0070*/  ISETP.GT.AND P1, PT, R20, 0x30, PT ;  /* 0x000000301400780c */ /* 0x000fe20003f24270 */
[----:B------:R-:W0:Y:S01]  /*0080*/  S2R R21, SR_CTAID.X ;  /* 0x0000000000157919 */ /* 0x000e220000002500 */
[----:B------:R-:W-:Y:S01]  /*0090*/  UIADD3 UR6, UPT, UPT, UR5, 0x400, URZ ;  /* 0x0000040005067890 */ /* 0x000fe2000fffe0ff */
[----:B------:R-:W-:Y:S01]  /*00a0*/  PLOP3.LUT P0, PT, PT, PT, PT, 0x80, 0x8 ;  /* 0x000000000008781c */ /* 0x000fe20003f0f070 */
[----:B------:R-:W2:Y:S01]  /*00b0*/  LDCU.64 UR8, c[0x0][0x358] ;  /* 0x00006b00ff0877ac */ /* 0x000ea20008000a00 */
[----:B------:R-:W3:Y:S01]  /*00c0*/  S2R R7, SR_TID.Y ;  /* 0x0000000000077919 */ /* 0x000ee20000002200 */
[----:B------:R-:W4:Y:S01]  /*00d0*/  LDC R3, c[0x0][0x39c] ;  /* 0x0000e700ff037b82 */ /* 0x000f220000000800 */
[----:B------:R-:W-:Y:S01]  /*00e0*/  UMOV UR4, URZ ;  /* 0x000000ff00047c82 */ /* 0x000fe20008000000 */
[----:B------:R-:W5:Y:S06]  /*00f0*/  S2R R4, SR_CTAID.Y ;  /* 0x0000000000047919 */ /* 0x000f6c0000002600 */
[----:B------:R-:W2:Y:S01]  /*0100*/  LDC.64 R30, c[0x0][0x390] ;  /* 0x0000e400ff1e7b82 */ /* 0x000ea20000000a00 */
[----:B-1----:R-:W-:-:S02]  /*0110*/  ULEA UR5, UR7, UR5, 0x18 ;  /* 0x0000000507057291 */ /* 0x002fc4000f8ec0ff */
[----:B------:R-:W-:Y:S01]  /*0120*/  ULEA UR6, UR7, UR6, 0x18 ;  /* 0x0000000607067291 */ /* 0x000fe2000f8ec0ff */
[-C--:B0-----:R-:W-:Y:S02]  /*0130*/  LEA R21, R21, R2.reuse, 0x4 ;  /* 0x0000000215157211 */ /* 0x081fe400078e20ff */
[C---:B---3--:R-:W-:Y:S01]  /*0140*/  LEA R24, R2.reuse, R7, 0x4 ;  /* 0x0000000702187211 */ /* 0x048fe200078e20ff */
[--C-:B----4-:R-:W-:Y:S01]  /*0150*/  IMAD R22, R2, R3, R7.reuse ;  /* 0x0000000302167224 */ /* 0x110fe200078e0207 */
[----:B------:R-:W-:Y:S02]  /*0160*/  LEA R28, R7, R2, 0x4 ;  /* 0x00000002071c7211 */ /* 0x000fe400078e20ff */
[----:B-----5:R-:W-:Y:S02]  /*0170*/  LEA R0, R4, R7, 0x4 ;  /* 0x0000000704007211 */ /* 0x020fe400078e20ff */
[----:B------:R-:W-:Y:S02]  /*0180*/  LEA R24, R24, UR5, 0x2 ;  /* 0x0000000518187c11 */ /* 0x000fe4000f8e10ff */
[----:B------:R-:W-:Y:S01]  /*0190*/  LEA R28, R28, UR6, 0x2 ;  /* 0x000000061c1c7c11 */ /* 0x000fe2000f8e10ff */
[C---:B------:R-:W-:Y:S01]  /*01a0*/  IMAD R5, R21.reuse, R3, R0 ;  /* 0x0000000315057224 */ /* 0x040fe200078e0200 */
[----:B------:R-:W-:Y:S01]  /*01b0*/  LEA R0, R2, UR5, 0x6 ;  /* 0x0000000502007c11 */ /* 0x000fe2000f8e30ff */
[----:B------:R-:W-:Y:S01]  /*01c0*/  IMAD R21, R21, R20, R7 ;  /* 0x0000001415157224 */ /* 0x000fe200078e0207 */
[----:B------:R-:W-:Y:S01]  /*01d0*/  LEA R2, R7, UR6, 0x6 ;  /* 0x0000000607027c11 */ /* 0x000fe2000f8e30ff */
[----:B--2---:R-:W-:Y:S01]  /*01e0*/  IMAD.WIDE R30, R5, 0x4, R30 ;  /* 0x00000004051e7825 */ /* 0x004fe200078e021e */
[----:B------:R-:W-:Y:S01]  /*01f0*/  LEA R22, R4, R22, 0x4 ;  /* 0x0000001604167211 */ /* 0x000fe200078e20ff */
[----:B------:R-:W-:Y:S06]  /*0200*/  @!P1 BRA `(.L_x_0) ;  /* 0x00000008006c9947 */ /* 0x000fec0003800000 */
[----:B------:R-:W0:Y:S01]  /*0210*/  LDC.64 R26, c[0x0][0x380] ;  /* 0x0000e000ff1a7b82 */ /* 0x000e220000000a00 */
[----:B------:R-:W-:Y:S02]  /*0220*/  PLOP3.LUT P0, PT, PT, PT, PT, 0x8, 0x80 ;  /* 0x000000000080781c */ /* 0x000fe40003f0e170 */
[----:B------:R-:W-:-:S05]  /*0230*/  IADD3 R16, PT, PT, R20, -0x30, RZ ;  /* 0xffffffd014107810 */ /* 0x000fca0007ffe0ff */
[----:B------:R-:W1:Y:S06]  /*0240*/  LDC.64 R18, c[0x0][0x388] ;  /* 0x0000e200ff127b82 */ /* 0x000e6c0000000a00 */
.L_x_1:
[----:B0-----:R-:W-:-:S04]  /*0250*/  IMAD.WIDE R8, R21, 0x4, R26 ;  /* 0x0000000415087825 */ /* 0x001fc800078e021a */
[----:B-1----:R-:W-:Y:S01]  /*0260*/  IMAD.WIDE R32, R22, 0x4, R18 ;  /* 0x0000000416207825 */ /* 0x002fe200078e0212 */
[----:B--2---:R-:W2:Y:S05]  /*0270*/  LDG.E R23, desc[UR8][R8.64] ;  /* 0x0000000808177981 */ /* 0x004eaa000c1e1900 */
[----:B------:R-:W3:Y:S04]  /*0280*/  LDG.E R33, desc[UR8][R32.64] ;  /* 0x0000000820217981 */ /* 0x000ee8000c1e1900 */
[----:B--2---:R-:W-:Y:S04]  /*0290*/  STS [R24], R23 ;  /* 0x0000001718007388 */ /* 0x004fe80000000800 */
[----:B---3--:R0:W-:Y:S01]  /*02a0*/  STS [R28], R33 ;  /* 0x000000211c007388 */ /* 0x0081e20000000800 */
[----:B------:R-:W-:Y:S06]  /*02b0*/  BAR.SYNC.DEFER_BLOCKING 0x0 ;  /* 0x0000000000007b1d */ /* 0x000fec0000010000 */
[----:B------:R-:W2:Y:S01]  /*02c0*/  LDG.E R17, desc[UR8][R30.64] ;  /* 0x000000081e117981 */ /* 0x000ea2000c1e1900 */
[----:B------:R-:W-:-:S03]  /*02d0*/  LEA R22, R3, R22, 0x4 ;  /* 0x0000001603167211 */ /* 0x000fc600078e20ff */
[----:B------:R-:W-:Y:S02]  /*02e0*/  LDS.128 R4, [R0] ;  /* 0x0000000000047984 */ /* 0x000fe40000000c00 */
[----:B0-----:R-:W-:Y:S02]  /*02f0*/  IMAD.WIDE R32, R22, 0x4, R18 ;  /* 0x0000000416207825 */ /* 0x001fe400078e0212 */
[----:B------:R-:W0:Y:S04]  /*0300*/  LDS.128 R12, [R2] ;  /* 0x00000000020c7984 */ /* 0x000e280000000c00 */
[----:B------:R-:W-:Y:S01]  /*0310*/  LDS.128 R8, [R0+0x10] ;  /* 0x0000100000087984 */ /* 0x000fe20000000c00 */
[----:B0-----:R-:W-:-:S04]  /*0320*/  FFMA R4, R4, R12, RZ ;  /* 0x0000000c04047223 */ /* 0x001fc800000000ff */
[----:B------:R-:W-:-:S04]  /*0330*/  FFMA R5, R5, R13, R4 ;  /* 0x0000000d05057223 */ /* 0x000fc80000000004 */
[----:B------:R-:W-:-:S04]  /*0340*/  FFMA R6, R6, R14, R5 ;  /* 0x0000000e06067223 */ /* 0x000fc80000000005 */
[----:B------:R-:W-:Y:S02]  /*0350*/  FFMA R7, R7, R15, R6 ;  /* 0x0000000f07077223 */ /* 0x000fe40000000006 */
[----:B------:R-:W0:Y:S02]  /*0360*/  LDS.128 R12, [R2+0x10] ;  /* 0x00001000020c7984 */ /* 0x000e240000000c00 */
[----:B0-----:R-:W-:Y:S02]  /*0370*/  FFMA R8, R8, R12, R7 ;  /* 0x0000000c08087223 */ /* 0x001fe40000000007 */
[----:B------:R-:W-:Y:S02]  /*0380*/  LDS.128 R4, [R0+0x20] ;  /* 0x0000200000047984 */ /* 0x000fe40000000c00 */
[----:B------:R-:W-:-:S04]  /*0390*/  FFMA R9, R9, R13, R8 ;  /* 0x0000000d09097223 */ /* 0x000fc80000000008 */
[----:B------:R-:W-:-:S04]  /*03a0*/  FFMA R10, R10, R14, R9 ;  /* 0x0000000e0a0a7223 */ /* 0x000fc80000000009 */
[----:B------:R-:W-:Y:S02]  /*03b0*/  FFMA R15, R11, R15, R10 ;  /* 0x0000000f0b0f7223 */ /* 0x000fe4000000000a */
[----:B------:R-:W0:Y:S02]  /*03c0*/  LDS.128 R8, [R2+0x20] ;  /* 0x0000200002087984 */ /* 0x000e240000000c00 */
[----:B0-----:R-:W-:Y:S02]  /*03d0*/  FFMA R4, R4, R8, R15 ;  /* 0x0000000804047223 */ /* 0x001fe4000000000f */
[----:B------:R-:W-:Y:S02]  /*03e0*/  LDS.128 R12, [R0+0x30] ;  /* 0x00003000000c7984 */ /* 0x000fe40000000c00 */
[----:B------:R-:W-:Y:S01]  /*03f0*/  FFMA R5, R5, R9, R4 ;  /* 0x0000000905057223 */ /* 0x000fe20000000004 */
[----:B------:R-:W-:-:S03]  /*0400*/  IADD3 R9, PT, PT, R21, 0x10, RZ ;  /* 0x0000001015097810 */ /* 0x000fc60007ffe0ff */
[----:B------:R-:W-:Y:S02]  /*0410*/  FFMA R6, R6, R10, R5 ;  /* 0x0000000a06067223 */ /* 0x000fe40000000005 */
[----:B------:R-:W-:-:S04]  /*0420*/  IMAD.WIDE R8, R9, 0x4, R26 ;  /* 0x0000000409087825 */ /* 0x000fc800078e021a */
[----:B------:R-:W-:Y:S02]  /*0430*/  FFMA R11, R7, R11, R6 ;  /* 0x0000000b070b7223 */ /* 0x000fe40000000006 */
[----:B------:R-:W0:Y:S02]  /*0440*/  LDS.128 R4, [R2+0x30] ;  /* 0x0000300002047984 */ /* 0x000e240000000c00 */
[----:B0-----:R-:W-:-:S04]  /*0450*/  FFMA R4, R12, R4, R11 ;  /* 0x000000040c047223 */ /* 0x001fc8000000000b */
[----:B------:R-:W-:-:S04]  /*0460*/  FFMA R5, R13, R5, R4 ;  /* 0x000000050d057223 */ /* 0x000fc80000000004 */
[----:B------:R-:W-:-:S04]  /*0470*/  FFMA R6, R14, R6, R5 ;  /* 0x000000060e067223 */ /* 0x000fc80000000005 */
[----:B------:R-:W-:-:S04]  /*0480*/  FFMA R6, R15, R7, R6 ;  /* 0x000000070f067223 */ /* 0x000fc80000000006 */
[----:B--2---:R-:W-:-:S05]  /*0490*/  FADD R11, R6, R17 ;  /* 0x00000011060b7221 */ /* 0x004fca0000000000 */
[----:B------:R-:W-:Y:S01]  /*04a0*/  STG.E desc[UR8][R30.64], R11 ;  /* 0x0000000b1e007986 */ /* 0x000fe2000c101908 */
[----:B------:R-:W-:Y:S06]  /*04b0*/  BAR.SYNC.DEFER_BLOCKING 0x0 ;  /* 0x0000000000007b1d */ /* 0x000fec0000010000 */
[----:B------:R-:W2:Y:S04]  /*04c0*/  LDG.E R23, desc[UR8][R8.64] ;  /* 0x0000000808177981 */ /* 0x000ea8000c1e1900 */
        /* <DEDUP_REMOVED lines=76> */
[----:B---3--:R-:W-:Y:S01]  /*0990*/  STS [R28], R33 ;  /* 0x000000211c007388 */ /* 0x008fe20000000800 */
[----:B------:R-:W-:Y:S06]  /*09a0*/  BAR.SYNC.DEFER_BLOCKING 0x0 ;  /* 0x0000000000007b1d */ /* 0x000fec0000010000 */
[----:B------:R-:W2:Y:S01]  /*09b0*/  LDG.E R17, desc[UR8][R30.64] ;  /* 0x000000081e117981 */ /* 0x000ea2000c1e1900 */
[----:B------:R-:W-:Y:S01]  /*09c0*/  UIADD3 UR4, UPT, UPT, UR4, 0x40, URZ ;  /* 0x0000004004047890 */ /* 0x000fe2000fffe0ff */
[----:B------:R-:W-:-:S02]  /*09d0*/  IADD3 R21, PT, PT, R21, 0x40, RZ ;  /* 0x0000004015157810 */ /* 0x000fc40007ffe0ff */
[----:B------:R-:W-:Y:S01]  /*09e0*/  LDS.128 R4, [R0] ;  /* 0x0000000000047984 */ /* 0x000fe20000000c00 */
[----:B------:R-:W-:Y:S02]  /*09f0*/  LEA R22, R3, R22, 0x4 ;  /* 0x0000001603167211 */ /* 0x000fe400078e20ff */
[----:B------:R-:W-:Y:S01]  /*0a00*/  ISETP.LE.AND P1, PT, R16, UR4, PT ;  /* 0x0000000410007c0c */ /* 0x000fe2000bf23270 */
        /* <DEDUP_REMOVED lines=19> */
[----:B0-----:R-:W-:-:S04]  /*0b40*/  FFMA R4, R12, R4, R11 ;  /* 0x000000040c047223 */ /* 0x001fc8000000000b */
[----:B------:R-:W-:-:S04]  /*0b50*/  FFMA R5, R13, R5, R4 ;  /* 0x000000050d057223 */ /* 0x000fc80000000004 */
[----:B------:R-:W-:-:S04]  /*0b60*/  FFMA R6, R14, R6, R5 ;  /* 0x000000060e067223 */ /* 0x000fc80000000005 */
[----:B------:R-:W-:-:S04]  /*0b70*/  FFMA R6, R15, R7, R6 ;  /* 0x000000070f067223 */ /* 0x000fc80000000006 */
[----:B--2---:R-:W-:-:S05]  /*0b80*/  FADD R17, R6, R17 ;  /* 0x0000001106117221 */ /* 0x004fca0000000000 */
[----:B------:R2:W-:Y:S01]  /*0b90*/  STG.E desc[UR8][R30.64], R17 ;  /* 0x000000111e007986 */ /* 0x0005e2000c101908 */
[----:B------:R-:W-:Y:S06]  /*0ba0*/  BAR.SYNC.DEFER_BLOCKING 0x0 ;  /* 0x0000000000007b1d */ /* 0x000fec0000010000 */
[----:B------:R-:W-:Y:S05]  /*0bb0*/  @!P1 BRA `(.L_x_1) ;  /* 0xfffffff400a49947 */ /* 0x000fea000383ffff */
.L_x_0:
[----:B------:R-:W-:-:S04]  /*0bc0*/  IADD3 R4, PT, PT, R20, -UR4, RZ ;  /* 0x8000000414047c10 */ /* 0x000fc8000fffe0ff */
[----:B------:R-:W-:-:S13]  /*0bd0*/  ISETP.GT.AND P1, PT, R4, 0x10, PT ;  /* 0x000000100400780c */ /* 0x000fda0003f24270 */
[----:B------:R-:W-:Y:S05]  /*0be0*/  @!P1 BRA `(.L_x_2) ;  /* 0x0000000400389947 */ /* 0x000fea0003800000 */
[----:B------:R-:W0:Y:S08]  /*0bf0*/  LDC.64 R32, c[0x0][0x380] ;  /* 0x0000e000ff207b82 */ /* 0x000e300000000a00 */
[----:B------:R-:W1:Y:S01]  /*0c00*/  LDC.64 R26, c[0x0][0x388] ;  /* 0x0000e200ff1a7b82 */ /* 0x000e620000000a00 */
[----:B0-----:R-:W-:-:S05]  /*0c10*/  IMAD.WIDE R8, R21, 0x4, R32 ;  /* 0x0000000415087825 */ /* 0x001fca00078e0220 */
[----:B------:R-:W3:Y:S01]  /*0c20*/  LDG.E R25, desc[UR8][R8.64] ;  /* 0x0000000808197981 */ /* 0x000ee2000c1e1900 */
[----:B-1----:R-:W-:-:S05]  /*0c30*/  IMAD.WIDE R10, R22, 0x4, R26 ;  /* 0x00000004160a7825 */ /* 0x002fca00078e021a */
[----:B------:R-:W4:Y:S04]  /*0c40*/  LDG.E R29, desc[UR8][R10.64] ;  /* 0x000000080a1d7981 */ /* 0x000f28000c1e1900 */
[----:B---3--:R-:W-:Y:S04]  /*0c50*/  STS [R24], R25 ;  /* 0x0000001918007388 */ /* 0x008fe80000000800 */
[----:B----4-:R-:W-:Y:S01]  /*0c60*/  STS [R28], R29 ;  /* 0x0000001d1c007388 */ /* 0x010fe20000000800 */
[----:B------:R-:W-:Y:S06]  /*0c70*/  BAR.SYNC.DEFER_BLOCKING 0x0 ;  /* 0x0000000000007b1d */ /* 0x000fec0000010000 */
[----:B------:R-:W3:Y:S04]  /*0c80*/  LDG.E R23, desc[UR8][R30.64] ;  /* 0x000000081e177981 */ /* 0x000ee8000c1e1900 */
[----:B------:R-:W-:Y:S04]  /*0c90*/  LDS.128 R4, [R0] ;  /* 0x0000000000047984 */ /* 0x000fe80000000c00 */
[----:B--2---:R-:W0:Y:S04]  /*0ca0*/  LDS.128 R16, [R2] ;  /* 0x0000000002107984 */ /* 0x004e280000000c00 */
[----:B------:R-:W-:Y:S04]  /*0cb0*/  LDS.128 R12, [R0+0x10] ;  /* 0x00001000000c7984 */ /* 0x000fe80000000c00 */
[----:B------:R-:W1:Y:S01]  /*0cc0*/  LDS.128 R8, [R2+0x10] ;  /* 0x0000100002087984 */ /* 0x000e620000000c00 */
[----:B0-----:R-:W-:-:S04]  /*0cd0*/  FFMA R4, R4, R16, RZ ;  /* 0x0000001004047223 */ /* 0x001fc800000000ff */
[----:B------:R-:W-:-:S04]  /*0ce0*/  FFMA R5, R5, R17, R4 ;  /* 0x0000001105057223 */ /* 0x000fc80000000004 */
[----:B------:R-:W-:-:S04]  /*0cf0*/  FFMA R6, R6, R18, R5 ;  /* 0x0000001206067223 */ /* 0x000fc80000000005 */
[----:B------:R-:W-:Y:S02]  /*0d00*/  FFMA R7, R7, R19, R6 ;  /* 0x0000001307077223 */ /* 0x000fe40000000006 */
[----:B------:R-:W-:Y:S02]  /*0d10*/  LDS.128 R16, [R0+0x20] ;  /* 0x0000200000107984 */ /* 0x000fe40000000c00 */
[----:B-1----:R-:W-:Y:S02]  /*0d20*/  FFMA R8, R12, R8, R7 ;  /* 0x000000080c087223 */ /* 0x002fe40000000007 */
[----:B------:R-:W0:Y:S02]  /*0d30*/  LDS.128 R4, [R2+0x20] ;  /* 0x0000200002047984 */ /* 0x000e240000000c00 */
[----:B------:R-:W-:-:S04]  /*0d40*/  FFMA R9, R13, R9, R8 ;  /* 0x000000090d097223 */ /* 0x000fc80000000008 */
[----:B------:R-:W-:-:S04]  /*0d50*/  FFMA R10, R14, R10, R9 ;  /* 0x0000000a0e0a7223 */ /* 0x000fc80000000009 */
[----:B------:R-:W-:Y:S02]  /*0d60*/  FFMA R11, R15, R11, R10 ;  /* 0x0000000b0f0b7223 */ /* 0x000fe4000000000a */
[----:B------:R-:W-:Y:S02]  /*0d70*/  LDS.128 R12, [R2+0x30] ;  /* 0x00003000020c7984 */ /* 0x000fe40000000c00 */
[----:B0-----:R-:W-:Y:S02]  /*0d80*/  FFMA R4, R16, R4, R11 ;  /* 0x0000000410047223 */ /* 0x001fe4000000000b */
[----:B------:R-:W0:Y:S02]  /*0d90*/  LDS.128 R8, [R0+0x30] ;  /* 0x0000300000087984 */ /* 0x000e240000000c00 */
[----:B------:R-:W-:-:S04]  /*0da0*/  FFMA R5, R17, R5, R4 ;  /* 0x0000000511057223 */ /* 0x000fc80000000004 */
[----:B------:R-:W-:-:S04]  /*0db0*/  FFMA R6, R18, R6, R5 ;  /* 0x0000000612067223 */ /* 0x000fc80000000005 */
[----:B------:R-:W-:-:S04]  /*0dc0*/  FFMA R7, R19, R7, R6 ;  /* 0x0000000713077223 */ /* 0x000fc80000000006 */
[----:B0-----:R-:W-:-:S04]  /*0dd0*/  FFMA R8, R8, R12, R7 ;  /* 0x0000000c08087223 */ /* 0x001fc80000000007 */
[----:B------:R-:W-:-:S04]  /*0de0*/  FFMA R9, R9, R13, R8 ;  /* 0x0000000d09097223 */ /* 0x000fc80000000008 */
[----:B------:R-:W-:-:S04]  /*0df0*/  FFMA R10, R10, R14, R9 ;  /* 0x0000000e0a0a7223 */ /* 0x000fc80000000009 */
[----:B------:R-:W-:Y:S01]  /*0e00*/  FFMA R10, R11, R15, R10 ;  /* 0x0000000f0b0a7223 */ /* 0x000fe2000000000a */
[----:B------:R-:W-:Y:S02]  /*0e10*/  IADD3 R5, PT, PT, R21, 0x10, RZ ;  /* 0x0000001015057810 */ /* 0x000fe40007ffe0ff */
[----:B------:R-:W-:-:S03]  /*0e20*/  LEA R22, R3, R22, 0x4 ;  /* 0x0000001603167211 */ /* 0x000fc600078e20ff */
[----:B------:R-:W-:-:S04]  /*0e30*/  IMAD.WIDE R32, R5, 0x4, R32 ;  /* 0x0000000405207825 */ /* 0x000fc800078e0220 */
[----:B------:R-:W-:-:S04]  /*0e40*/  IMAD.WIDE R26, R22, 0x4, R26 ;  /* 0x00000004161a7825 */ /* 0x000fc800078e021a */
[----:B---3--:R-:W-:-:S05]  /*0e50*/  FADD R13, R10, R23 ;  /* 0x000000170a0d7221 */ /* 0x008fca0000000000 */
[----:B------:R-:W-:Y:S01]  /*0e60*/  STG.E desc[UR8][R30.64], R13 ;  /* 0x0000000d1e007986 */ /* 0x000fe2000c101908 */
[----:B------:R-:W-:Y:S06]  /*0e70*/  BAR.SYNC.DEFER_BLOCKING 0x0 ;  /* 0x0000000000007b1d */ /* 0x000fec0000010000 */
[----:B------:R-:W2:Y:S04]  /*0e80*/  LDG.E R33, desc[UR8][R32.64] ;  /* 0x0000000820217981 */ /* 0x000ea8000c1e1900 */
[----:B------:R-:W3:Y:S04]  /*0e90*/  LDG.E R27, desc[UR8][R26.64] ;  /* 0x000000081a1b7981 */ /* 0x000ee8000c1e1900 */
[----:B--2---:R-:W-:Y:S04]  /*0ea0*/  STS [R24], R33 ;  /* 0x0000002118007388 */ /* 0x004fe80000000800 */
[----:B---3--:R-:W-:Y:S01]  /*0eb0*/  STS [R28], R27 ;  /* 0x0000001b1c007388 */ /* 0x008fe20000000800 */
[----:B------:R-:W-:Y:S06]  /*0ec0*/  BAR.SYNC.DEFER_BLOCKING 0x0 ;  /* 0x0000000000007b1d */ /* 0x000fec0000010000 */
[----:B------:R-:W2:Y:S04]  /*0ed0*/  LDG.E R23, desc[UR8][R30.64] ;  /* 0x000000081e177981 */ /* 0x000ea8000c1e1900 */
[----:B------:R-:W-:Y:S04]  /*0ee0*/  LDS.128 R4, [R0] ;  /* 0x0000000000047984 */ /* 0x000fe80000000c00 */
[----:B------:R-:W0:Y:S04]  /*0ef0*/  LDS.128 R16, [R2] ;  /* 0x0000000002107984 */ /* 0x000e280000000c00 */
        /* <DEDUP_REMOVED lines=22> */
[----:B------:R-:W-:Y:S02]  /*1060*/  PLOP3.LUT P0, PT, PT, PT, PT, 0x8, 0x80 ;  /* 0x000000000080781c */ /* 0x000fe40003f0e170 */
[----:B------:R-:W-:Y:S02]  /*1070*/  LEA R22, R3, R22, 0x4 ;  /* 0x0000001603167211 */ /* 0x000fe400078e20ff */
[----:B------:R-:W-:Y:S01]  /*1080*/  IADD3 R21, PT, PT, R21, 0x20, RZ ;  /* 0x0000002015157810 */ /* 0x000fe20007ffe0ff */
[----:B------:R-:W-:Y:S01]  /*1090*/  UIADD3 UR4, UPT, UPT, UR4, 0x20, URZ ;  /* 0x0000002004047890 */ /* 0x000fe2000fffe0ff */
[----:B--2---:R-:W-:-:S05]  /*10a0*/  FADD R23, R10, R23 ;  /* 0x000000170a177221 */ /* 0x004fca0000000000 */
[----:B------:R0:W-:Y:S01]  /*10b0*/  STG.E desc[UR8][R30.64], R23 ;  /* 0x000000171e007986 */ /* 0x0001e2000c101908 */
[----:B------:R-:W-:Y:S06]  /*10c0*/  BAR.SYNC.DEFER_BLOCKING 0x0 ;  /* 0x0000000000007b1d */ /* 0x000fec0000010000 */
.L_x_2:
[----:B------:R-:W-:-:S13]  /*10d0*/  ISETP.GT.OR P0, PT, R20, UR4, P0 ;  /* 0x0000000414007c0c */ /* 0x000fda0008704670 */
[----:B------:R-:W-:Y:S05]  /*10e0*/  @!P0 EXIT ;  /* 0x000000000000894d */ /* 0x000fea0003800000 */
[----:B------:R-:W1:Y:S08]  /*10f0*/  LDC.64 R4, c[0x0][0x380] ;  /* 0x0000e000ff047b82 */ /* 0x000e700000000a00 */
[----:B------:R-:W0:Y:S01]  /*1100*/  LDC.64 R6, c[0x0][0x388] ;  /* 0x0000e200ff067b82 */ /* 0x000e220000000a00 */
[----:B-1----:R-:W-:-:S05]  /*1110*/  IMAD.WIDE R20, R21, 0x4, R4 ;  /* 0x0000000415147825 */ /* 0x002fca00078e0204 */
[----:B------:R-:W3:Y:S01]  /*1120*/  LDG.E R25, desc[UR8][R20.64] ;  /* 0x0000000814197981 */ /* 0x000ee2000c1e1900 */
[----:B0-----:R-:W-:-:S05]  /*1130*/  IMAD.WIDE R22, R22, 0x4, R6 ;  /* 0x0000000416167825 */ /* 0x001fca00078e0206 */
[----:B------:R-:W4:Y:S04]  /*1140*/  LDG.E R29, desc[UR8][R22.64] ;  /* 0x00000008161d7981 */ /* 0x000f28000c1e1900 */
[----:B---3--:R-:W-:Y:S04]  /*1150*/  STS [R24], R25 ;  /* 0x0000001918007388 */ /* 0x008fe80000000800 */
[----:B----4-:R-:W-:Y:S01]  /*1160*/  STS [R28], R29 ;  /* 0x0000001d1c007388 */ /* 0x010fe20000000800 */
[----:B------:R-:W-:Y:S06]  /*1170*/  BAR.SYNC.DEFER_BLOCKING 0x0 ;  /* 0x0000000000007b1d */ /* 0x000fec0000010000 */
[----:B------:R-:W3:Y:S04]  /*1180*/  LDG.E R3, desc[UR8][R30.64] ;  /* 0x000000081e037981 */ /* 0x000ee8000c1e1900 */
[----:B------:R-:W-:Y:S04]  /*1190*/  LDS.128 R4, [R0] ;  /* 0x0000000000047984 */ /* 0x000fe80000000c00 */
[----:B------:R-:W0:Y:S04]  /*11a0*/  LDS.128 R8, [R2] ;  /* 0x0000000002087984 */ /* 0x000e280000000c00 */
[----:B------:R-:W-:Y:S04]  /*11b0*/  LDS.128 R12, [R0+0x10] ;  /* 0x00001000000c7984 */ /* 0x000fe80000000c00 */
[----:B--2---:R-:W1:Y:S04]  /*11c0*/  LDS.128 R16, [R2+0x10] ;  /* 0x0000100002107984 */ /* 0x004e680000000c00 */
[----:B------:R-:W-:Y:S04]  /*11d0*/  LDS.128 R20, [R0+0x20] ;  /* 0x0000200000147984 */ /* 0x000fe80000000c00 */
[----:B------:R-:W2:Y:S01]  /*11e0*/  LDS.128 R24, [R2+0x20] ;  /* 0x0000200002187984 */ /* 0x000ea20000000c00 */
        /* <DEDUP_REMOVED lines=9> */
[----:B------:R-:W-:-:S04]  /*1280*/  FFMA R15, R15, R19, R14 ;  /* 0x000000130f0f7223 */ /* 0x000fc8000000000e */
[----:B--2---:R-:W-:-:S04]  /*1290*/  FFMA R20, R20, R24, R15 ;  /* 0x0000001814147223 */ /* 0x004fc8000000000f */
[----:B------:R-:W-:-:S04]  /*12a0*/  FFMA R21, R21, R25, R20 ;  /* 0x0000001915157223 */ /* 0x000fc80000000014 */
[----:B------:R-:W-:-:S04]  /*12b0*/  FFMA R22, R22, R26, R21 ;  /* 0x0000001a16167223 */ /* 0x000fc80000000015 */
[----:B------:R-:W-:-:S04]  /*12c0*/  FFMA R23, R23, R27, R22 ;  /* 0x0000001b17177223 */ /* 0x000fc80000000016 */
[----:B0-----:R-:W-:-:S04]  /*12d0*/  FFMA R4, R4, R8, R23 ;  /* 0x0000000804047223 */ /* 0x001fc80000000017 */
[----:B------:R-:W-:-:S04]  /*12e0*/  FFMA R5, R5, R9, R4 ;  /* 0x0000000905057223 */ /* 0x000fc80000000004 */
[----:B------:R-:W-:-:S04]  /*12f0*/  FFMA R6, R6, R10, R5 ;  /* 0x0000000a06067223 */ /* 0x000fc80000000005 */
[----:B------:R-:W-:-:S04]  /*1300*/  FFMA R6, R7, R11, R6 ;  /* 0x0000000b07067223 */ /* 0x000fc80000000006 */
[----:B---3--:R-:W-:-:S05]  /*1310*/  FADD R3, R6, R3 ;  /* 0x0000000306037221 */ /* 0x008fca0000000000 */
[----:B------:R-:W-:Y:S01]  /*1320*/  STG.E desc[UR8][R30.64], R3 ;  /* 0x000000031e007986 */ /* 0x000fe2000c101908 */
[----:B------:R-:W-:Y:S06]  /*1330*/  BAR.SYNC.DEFER_BLOCKING 0x0 ;  /* 0x0000000000007b1d */ /* 0x000fec0000010000 */
[----:B------:R-:W-:Y:S05]  /*1340*/  EXIT ;  /* 0x000000000000794d */ /* 0x000fea0003800000 */
.L_x_3:
[----:B------:R-:W-:-:S00]  /*1350*/  BRA `(.L_x_3) ;  /* 0xfffffffc00fc7947 */ /* 0x000fc0000383ffff */
[----:B------:R-:W-:-:S00]  /*1360*/  NOP ;  /* 0x0000000000007918 */ /* 0x000fc00000000000 */
        /* <DEDUP_REMOVED lines=9> */
.L_x_9:


//--------------------- .text._Z12naiveSgemm2DPfS_S_iii --------------------------
	.section	.text._Z12naiveSgemm2DPfS_S_iii,"ax",@progbits
	.align	128
        .global         _Z12naiveSgemm2DPfS_S_iii
        .type           _Z12naiveSgemm2DPfS_S_iii,@function
        .size           _Z12naiveSgemm2DPfS_S_iii,(.L_x_10 - _Z12naiveSgemm2DPfS_S_iii)
        .other          _Z12naiveSgemm2DPfS_S_iii,@"STO_CUDA_ENTRY STV_DEFAULT"
_Z12naiveSgemm2DPfS_S_iii:
.text._Z12naiveSgemm2DPfS_S_iii:
[----:B------:R-:W-:Y:S01]  /*0000*/  LDC R1, c[0x0][0x37c] ;  /* 0x0000df00ff017b82 */ /* 0x000fe20000000800 */
[----:B------:R-:W0:Y:S07]  /*0010*/  S2R R7, SR_TID.Y ;  /* 0x0000000000077919 */ /* 0x000e2e0000002200 */
[----:B------:R-:W1:Y:S01]  /*0020*/  LDC R0, c[0x0][0x360] ;  /* 0x0000d800ff007b82 */ /* 0x000e620000000800 */
[----:B------:R-:W1:Y:S07]  /*0030*/  S2R R5, SR_TID.X ;  /* 0x0000000000057919 */ /* 0x000e6e0000002100 */
[----:B------:R-:W0:Y:S08]  /*0040*/  S2UR UR5, SR_CTAID.Y ;  /* 0x00000000000579c3 */ /* 0x000e300000002600 */
[----:B------:R-:W0:Y:S08]  /*0050*/  LDC R16, c[0x0][0x364] ;  /* 0x0000d900ff107b82 */ /* 0x000e300000000800 */
[----:B------:R-:W1:Y:S08]  /*0060*/  S2UR UR4, SR_CTAID.X ;  /* 0x00000000000479c3 */ /* 0x000e700000002500 */
[----:B------:R-:W2:Y:S01]  /*0070*/  LDC.64 R2, c[0x0][0x398] ;  /* 0x0000e600ff027b82 */ /* 0x000ea20000000a00 */
[----:B0-----:R-:W-:-:S02]  /*0080*/  IMAD R16, R16, UR5, R7 ;  /* 0x0000000510107c24 */ /* 0x001fc4000f8e0207 */
[----:B-1----:R-:W-:-:S03]  /*0090*/  IMAD R0, R0, UR4, R5 ;  /* 0x0000000400007c24 */ /* 0x002fc6000f8e0205 */
[----:B--2---:R-:W-:-:S04]  /*00a0*/  ISETP.GE.AND P0, PT, R16, R3, PT ;  /* 0x000000031000720c */ /* 0x004fc80003f06270 */
[----:B------:R-:W-:-:S13]  /*00b0*/  ISETP.GE.OR P0, PT, R0, R2, P0 ;  /* 0x000000020000720c */ /* 0x000fda0000706670 */
[----:B------:R-:W-:Y:S05]  /*00c0*/  @P0 EXIT ;  /* 0x000000000000094d */ /* 0x000fea0003800000 */
[----:B------:R-:W0:Y:S01]  /*00d0*/  LDC R17, c[0x0][0x3a0] ;  /* 0x0000e800ff117b82 */ /* 0x000e220000000800 */
[----:B------:R-:W1:Y:S01]  /*00e0*/  LDCU.64 UR6, c[0x0][0x358] ;  /* 0x00006b00ff0677ac */ /* 0x000e620008000a00 */
[----:B------:R-:W-:Y:S01]  /*00f0*/  HFMA2 R26, -RZ, RZ, 0, 0 ;  /* 0x00000000ff1a7431 */ /* 0x000fe200000001ff */
[----:B0-----:R-:W-:-:S13]  /*0100*/  ISETP.GE.AND P0, PT, R17, 0x1, PT ;  /* 0x000000011100780c */ /* 0x001fda0003f06270 */
[----:B-1----:R-:W-:Y:S05]  /*0110*/  @!P0 BRA `(.L_x_4) ;  /* 0x0000000400b88947 */ /* 0x002fea0003800000 */
[C---:B------:R-:W-:Y:S01]  /*0120*/  ISETP.GE.U32.AND P1, PT, R17.reuse, 0x8, PT ;  /* 0x000000081100780c */ /* 0x040fe20003f26070 */
[----:B------:R-:W-:Y:S01]  /*0130*/  IMAD R18, R0, R17, RZ ;  /* 0x0000001100127224 */ /* 0x000fe200078e02ff */
[----:B------:R-:W-:Y:S02]  /*0140*/  LOP3.LUT R25, R17, 0x7, RZ, 0xc0, !PT ;  /* 0x0000000711197812 */ /* 0x000fe400078ec0ff */
[----:B------:R-:W-:Y:S02]  /*0150*/  MOV R26, RZ ;  /* 0x000000ff001a7202 */ /* 0x000fe40000000f00 */
[----:B------:R-:W-:Y:S02]  /*0160*/  ISETP.NE.AND P0, PT, R25, RZ, PT ;  /* 0x000000ff1900720c */ /* 0x000fe40003f05270 */
[----:B------:R-:W-:-:S05]  /*0170*/  MOV R19, RZ ;  /* 0x000000ff00137202 */ /* 0x000fca0000000f00 */
[----:B------:R-:W-:Y:S06]  /*0180*/  @!P1 BRA `(.L_x_5) ;  /* 0x0000000000c49947 */ /* 0x000fec0003800000 */
[----:B------:R-:W0:Y:S01]  /*0190*/  LDCU.64 UR4, c[0x0][0x380] ;  /* 0x00007000ff0477ac */ /* 0x000e220008000a00 */
[----:B------:R-:W-:Y:S02]  /*01a0*/  LOP3.LUT R19, R17, 0x7ffffff8, RZ, 0xc0, !PT ;  /* 0x7ffffff811137812 */ /* 0x000fe400078ec0ff */
[----:B------:R-:W-:Y:S02]  /*01b0*/  MOV R26, RZ ;  /* 0x000000ff001a7202 */ /* 0x000fe40000000f00 */
[----:B------:R-:W-:Y:S02]  /*01c0*/  MOV R2, R18 ;  /* 0x0000001200027202 */ /* 0x000fe40000000f00 */
[----:B------:R-:W-:Y:S02]  /*01d0*/  MOV R22, R16 ;  /* 0x0000001000167202 */ /* 0x000fe40000000f00 */
[----:B------:R-:W-:Y:S01]  /*01e0*/  IADD3 R20, PT, PT, -R19, RZ, RZ ;  /* 0x000000ff13147210 */ /* 0x000fe20007ffe1ff */
[----:B0-----:R-:W-:-:S04]  /*01f0*/  UIADD3 UR4, UP0, UPT, UR4, 0x10, URZ ;  /* 0x0000001004047890 */ /* 0x001fc8000ff1e0ff */
[----:B------:R-:W-:-:S12]  /*0200*/  UIADD3.X UR5, UPT, UPT, URZ, UR5, URZ, UP0, !UPT ;  /* 0x00000005ff057290 */ /* 0x000fd800087fe4ff */
.L_x_6:
[----:B------:R-:W0:Y:S01]  /*0210*/  LDC.64 R14, c[0x0][0x388] ;  /* 0x0000e200ff0e7b82 */ /* 0x000e220000000a00 */
[----:B------:R-:W-:Y:S02]  /*0220*/  MOV R4, UR4 ;  /* 0x0000000400047c02 */ /* 0x000fe40008000f00 */
[----:B------:R-:W-:-:S03]  /*0230*/  MOV R5, UR5 ;  /* 0x0000000500057c02 */ /* 0x000fc60008000f00 */
[----:B------:R-:W-:-:S05]  /*0240*/  IMAD.WIDE R4, R2, 0x4, R4 ;  /* 0x0000000402047825 */ /* 0x000fca00078e0204 */
[----:B------:R-:W2:Y:S04]  /*0250*/  LDG.E R21, desc[UR6][R4.64+-0x10] ;  /* 0xfffff00604157981 */ /* 0x000ea8000c1e1900 */
[----:B------:R-:W3:Y:S04]  /*0260*/  LDG.E R23, desc[UR6][R4.64+-0xc] ;  /* 0xfffff40604177981 */ /* 0x000ee8000c1e1900 */
[----:B------:R-:W4:Y:S01]  /*0270*/  LDG.E R29, desc[UR6][R4.64+-0x8] ;  /* 0xfffff806041d7981 */ /* 0x000f22000c1e1900 */
[----:B0-----:R-:W-:-:S05]  /*0280*/  IMAD.WIDE R14, R22, 0x4, R14 ;  /* 0x00000004160e7825 */ /* 0x001fca00078e020e */
[----:B------:R0:W2:Y:S01]  /*0290*/  LDG.E R24, desc[UR6][R14.64] ;  /* 0x000000060e187981 */ /* 0x0000a2000c1e1900 */
[----:B------:R-:W-:-:S04]  /*02a0*/  IMAD.WIDE R12, R3, 0x4, R14 ;  /* 0x00000004030c7825 */ /* 0x000fc800078e020e */
[C---:B------:R-:W-:Y:S02]  /*02b0*/  IMAD.WIDE R6, R3.reuse, 0x4, R12 ;  /* 0x0000000403067825 */ /* 0x040fe400078e020c */
[----:B------:R-:W3:Y:S02]  /*02c0*/  LDG.E R12, desc[UR6][R12.64] ;  /* 0x000000060c0c7981 */ /* 0x000ee4000c1e1900 */
[C---:B------:R-:W-:Y:S02]  /*02d0*/  IMAD.WIDE R8, R3.reuse, 0x4, R6 ;  /* 0x0000000403087825 */ /* 0x040fe400078e0206 */
[----:B------:R1:W4:Y:S02]  /*02e0*/  LDG.E R28, desc[UR6][R6.64] ;  /* 0x00000006061c7981 */ /* 0x000324000c1e1900 */
[C---:B------:R-:W-:Y:S02]  /*02f0*/  IMAD.WIDE R10, R3.reuse, 0x4, R8 ;  /* 0x00000004030a7825 */ /* 0x040fe400078e0208 */
[----:B------:R-:W5:Y:S02]  /*0300*/  LDG.E R8, desc[UR6][R8.64] ;  /* 0x0000000608087981 */ /* 0x000f64000c1e1900 */
[----:B0-----:R-:W-:-:S05]  /*0310*/  IMAD.WIDE R14, R3, 0x4, R10 ;  /* 0x00000004030e7825 */ /* 0x001fca00078e020a */
[----:B------:R-:W5:Y:S04]  /*0320*/  LDG.E R13, desc[UR6][R14.64] ;  /* 0x000000060e0d7981 */ /* 0x000f68000c1e1900 */
[----:B------:R-:W5:Y:S04]  /*0330*/  LDG.E R9, desc[UR6][R10.64] ;  /* 0x000000060a097981 */ /* 0x000f68000c1e1900 */
[----:B------:R-:W5:Y:S04]  /*0340*/  LDG.E R11, desc[UR6][R4.64+-0x4] ;  /* 0xfffffc06040b7981 */ /* 0x000f68000c1e1900 */
[----:B------:R-:W5:Y:S01]  /*0350*/  LDG.E R10, desc[UR6][R4.64+0x8] ;  /* 0x00000806040a7981 */ /* 0x000f62000c1e1900 */
[----:B--2---:R-:W-:Y:S01]  /*0360*/  FFMA R24, R21, R24, R26 ;  /* 0x0000001815187223 */ /* 0x004fe2000000001a */
[----:B------:R-:W-:-:S02]  /*0370*/  IMAD.WIDE R26, R3, 0x4, R14 ;  /* 0x00000004031a7825 */ /* 0x000fc400078e020e */
[----:B------:R-:W2:Y:S04]  /*0380*/  LDG.E R21, desc[UR6][R4.64] ;  /* 0x0000000604157981 */ /* 0x000ea8000c1e1900 */
[----:B------:R-:W2:Y:S01]  /*0390*/  LDG.E R14, desc[UR6][R4.64+0x4] ;  /* 0x00000406040e7981 */ /* 0x000ea2000c1e1900 */
[----:B-1----:R-:W-:-:S03]  /*03a0*/  IMAD.WIDE R6, R3, 0x4, R26 ;  /* 0x0000000403067825 */ /* 0x002fc600078e021a */
[----:B------:R-:W2:Y:S04]  /*03b0*/  LDG.E R15, desc[UR6][R4.64+0xc] ;  /* 0x00000c06040f7981 */ /* 0x000ea8000c1e1900 */
[----:B------:R-:W2:Y:S04]  /*03c0*/  LDG.E R6, desc[UR6][R6.64] ;  /* 0x0000000606067981 */ /* 0x000ea8000c1e1900 */
[----:B------:R-:W2:Y:S01]  /*03d0*/  LDG.E R5, desc[UR6][R26.64] ;  /* 0x000000061a057981 */ /* 0x000ea2000c1e1900 */
[----:B---3--:R-:W-:Y:S01]  /*03e0*/  FFMA R12, R23, R12, R24 ;  /* 0x0000000c170c7223 */ /* 0x008fe20000000018 */
[----:B------:R-:W-:-:S03]  /*03f0*/  IADD3 R20, PT, PT, R20, 0x8, RZ ;  /* 0x0000000814147810 */ /* 0x000fc60007ffe0ff */
[----:B----4-:R-:W-:Y:S01]  /*0400*/  FFMA R12, R29, R28, R12 ;  /* 0x0000001c1d0c7223 */ /* 0x010fe2000000000c */
[----:B------:R-:W-:Y:S02]  /*0410*/  ISETP.NE.AND P1, PT, R20, RZ, PT ;  /* 0x000000ff1400720c */ /* 0x000fe40003f25270 */
[----:B------:R-:W-:Y:S01]  /*0420*/  LEA R22, R3, R22, 0x3 ;  /* 0x0000001603167211 */ /* 0x000fe200078e18ff */
[----:B-----5:R-:W-:Y:S01]  /*0430*/  FFMA R8, R11, R8, R12 ;  /* 0x000000080b087223 */ /* 0x020fe2000000000c */
[----:B------:R-:W-:-:S03]  /*0440*/  IADD3 R2, PT, PT, R2, 0x8, RZ ;  /* 0x0000000802027810 */ /* 0x000fc60007ffe0ff */
[----:B--2---:R-:W-:-:S04]  /*0450*/  FFMA R9, R21, R9, R8 ;  /* 0x0000000915097223 */ /* 0x004fc80000000008 */
[----:B------:R-:W-:-:S04]  /*0460*/  FFMA R9, R14, R13, R9 ;  /* 0x0000000d0e097223 */ /* 0x000fc80000000009 */
[----:B------:R-:W-:-:S04]  /*0470*/  FFMA R10, R10, R5, R9 ;  /* 0x000000050a0a7223 */ /* 0x000fc80000000009 */
[----:B------:R-:W-:Y:S01]  /*0480*/  FFMA R26, R15, R6, R10 ;  /* 0x000000060f1a7223 */ /* 0x000fe2000000000a */
[----:B------:R-:W-:Y:S06]  /*0490*/  @P1 BRA `(.L_x_6) ;  /* 0xfffffffc005c1947 */ /* 0x000fec000383ffff */
.L_x_5:
[----:B------:R-:W-:Y:S05]  /*04a0*/  @!P0 BRA `(.L_x_4) ;  /* 0x0000000000d48947 */ /* 0x000fea0003800000 */
[----:B------:R-:W-:Y:S02]  /*04b0*/  ISETP.GE.U32.AND P0, PT, R25, 0x4, PT ;  /* 0x000000041900780c */ /* 0x000fe40003f06070 */
[----:B------:R-:W-:-:S04]  /*04c0*/  LOP3.LUT R2, R17, 0x3, RZ, 0xc0, !PT ;  /* 0x0000000311027812 */ /* 0x000fc800078ec0ff */
[----:B------:R-:W-:-:S07]  /*04d0*/  ISETP.NE.AND P1, PT, R2, RZ, PT ;  /* 0x000000ff0200720c */ /* 0x000fce0003f25270 */
[----:B------:R-:W-:Y:S06]  /*04e0*/  @!P0 BRA `(.L_x_7) ;  /* 0x0000000000588947 */ /* 0x000fec0003800000 */
[----:B------:R-:W0:Y:S01]  /*04f0*/  LDC.64 R10, c[0x0][0x388] ;  /* 0x0000e200ff0a7b82 */ /* 0x000e220000000a00 */
[----:B------:R-:W-:Y:S01]  /*0500*/  IMAD R9, R19, R3, R16 ;  /* 0x0000000313097224 */ /* 0x000fe200078e0210 */
[----:B------:R-:W-:-:S06]  /*0510*/  IADD3 R7, PT, PT, R18, R19, RZ ;  /* 0x0000001312077210 */ /* 0x000fcc0007ffe0ff */
[----:B------:R-:W1:Y:S01]  /*0520*/  LDC.64 R4, c[0x0][0x380] ;  /* 0x0000e000ff047b82 */ /* 0x000e620000000a00 */
[----:B0-----:R-:W-:-:S04]  /*0530*/  IMAD.WIDE R10, R9, 0x4, R10 ;  /* 0x00000004090a7825 */ /* 0x001fc800078e020a */
[----:B------:R-:W-:Y:S02]  /*0540*/  IMAD.WIDE R12, R3, 0x4, R10 ;  /* 0x00000004030c7825 */ /* 0x000fe400078e020a */
[----:B------:R-:W2:Y:S02]  /*0550*/  LDG.E R10, desc[UR6][R10.64] ;  /* 0x000000060a0a7981 */ /* 0x000ea4000c1e1900 */
[----:B-1----:R-:W-:-:S04]  /*0560*/  IMAD.WIDE R4, R7, 0x4, R4 ;  /* 0x0000000407047825 */ /* 0x002fc800078e0204 */
[C---:B------:R-:W-:Y:S01]  /*0570*/  IMAD.WIDE R6, R3.reuse, 0x4, R12 ;  /* 0x0000000403067825 */ /* 0x040fe200078e020c */
[----:B------:R-:W2:Y:S04]  /*0580*/  LDG.E R15, desc[UR6][R4.64] ;  /* 0x00000006040f7981 */ /* 0x000ea8000c1e1900 */
[----:B------:R-:W3:Y:S01]  /*0590*/  LDG.E R12, desc[UR6][R12.64] ;  /* 0x000000060c0c7981 */ /* 0x000ee2000c1e1900 */
[----:B------:R-:W-:-:S03]  /*05a0*/  IMAD.WIDE R8, R3, 0x4, R6 ;  /* 0x0000000403087825 */ /* 0x000fc600078e0206 */
[----:B------:R-:W3:Y:S04]  /*05b0*/  LDG.E R14, desc[UR6][R4.64+0x4] ;  /* 0x00000406040e7981 */ /* 0x000ee8000c1e1900 */
[----:B------:R-:W4:Y:S04]  /*05c0*/  LDG.E R20, desc[UR6][R6.64] ;  /* 0x0000000606147981 */ /* 0x000f28000c1e1900 */
[----:B------:R-:W4:Y:S04]  /*05d0*/  LDG.E R21, desc[UR6][R4.64+0x8] ;  /* 0x0000080604157981 */ /* 0x000f28000c1e1900 */
[----:B------:R-:W5:Y:S04]  /*05e0*/  LDG.E R23, desc[UR6][R4.64+0xc] ;  /* 0x00000c0604177981 */ /* 0x000f68000c1e1900 */
[----:B------:R-:W5:Y:S01]  /*05f0*/  LDG.E R8, desc[UR6][R8.64] ;  /* 0x0000000608087981 */ /* 0x000f62000c1e1900 */
[----:B------:R-:W-:Y:S01]  /*0600*/  IADD3 R19, PT, PT, R19, 0x4, RZ ;  /* 0x0000000413137810 */ /* 0x000fe20007ffe0ff */
[----:B--2---:R-:W-:-:S04]  /*0610*/  FFMA R15, R15, R10, R26 ;  /* 0x0000000a0f0f7223 */ /* 0x004fc8000000001a */
[----:B---3--:R-:W-:-:S04]  /*0620*/  FFMA R14, R14, R12, R15 ;  /* 0x0000000c0e0e7223 */ /* 0x008fc8000000000f */
[----:B----4-:R-:W-:-:S04]  /*0630*/  FFMA R14, R21, R20, R14 ;  /* 0x00000014150e7223 */ /* 0x010fc8000000000e */
[----:B-----5:R-:W-:-:S07]  /*0640*/  FFMA R26, R23, R8, R14 ;  /* 0x00000008171a7223 */ /* 0x020fce000000000e */
.L_x_7:
[----:B------:R-:W-:Y:S05]  /*0650*/  @!P1 BRA `(.L_x_4) ;  /* 0x0000000000689947 */ /* 0x000fea0003800000 */
[----:B------:R-:W0:Y:S01]  /*0660*/  LDC.64 R10, c[0x0][0x388] ;  /* 0x0000e200ff0a7b82 */ /* 0x000e220000000a00 */
[----:B------:R-:W-:Y:S02]  /*0670*/  ISETP.NE.AND P0, PT, R2, 0x1, PT ;  /* 0x000000010200780c */ /* 0x000fe40003f05270 */
[----:B------:R-:W-:-:S04]  /*0680*/  LOP3.LUT R17, R17, 0x1, RZ, 0xc0, !PT ;  /* 0x0000000111117812 */ /* 0x000fc800078ec0ff */
[----:B------:R-:W-:Y:S01]  /*0690*/  ISETP.NE.U32.AND P1, PT, R17, 0x1, PT ;  /* 0x000000011100780c */ /* 0x000fe20003f25070 */
[----:B------:R-:W1:Y:S06]  /*06a0*/  LDC.64 R8, c[0x0][0x380] ;  /* 0x0000e000ff087b82 */ /* 0x000e6c0000000a00 */
[C---:B------:R-:W-:Y:S01]  /*06b0*/  @P0 IMAD R15, R19.reuse, R3, R16 ;  /* 0x00000003130f0224 */ /* 0x040fe200078e0210 */
[----:B------:R-:W-:Y:S01]  /*06c0*/  @P0 IADD3 R13, PT, PT, R18, R19, RZ ;  /* 0x00000013120d0210 */ /* 0x000fe20007ffe0ff */
[----:B------:R-:W2:Y:S01]  /*06d0*/  LDC.64 R6, c[0x0][0x380] ;  /* 0x0000e000ff067b82 */ /* 0x000ea20000000a00 */
[----:B------:R-:W-:-:S07]  /*06e0*/  @P0 IADD3 R19, PT, PT, R19, 0x2, RZ ;  /* 0x0000000213130810 */ /* 0x000fce0007ffe0ff */
[----:B------:R-:W3:Y:S01]  /*06f0*/  LDC.64 R4, c[0x0][0x388] ;  /* 0x0000e200ff047b82 */ /* 0x000ee20000000a00 */
[----:B0-----:R-:W-:Y:S01]  /*0700*/  @P0 IMAD.WIDE R10, R15, 0x4, R10 ;  /* 0x000000040f0a0825 */ /* 0x001fe200078e020a */
[----:B------:R-:W-:-:S03]  /*0710*/  @!P1 IADD3 R15, PT, PT, R18, R19, RZ ;  /* 0x00000013120f9210 */ /* 0x000fc60007ffe0ff */
[----:B------:R-:W-:Y:S01]  /*0720*/  @!P1 IMAD R19, R19, R3, R16 ;  /* 0x0000000313139224 */ /* 0x000fe200078e0210 */
[----:B------:R-:W4:Y:S01]  /*0730*/  @P0 LDG.E R2, desc[UR6][R10.64] ;  /* 0x000000060a020981 */ /* 0x000f22000c1e1900 */
[----:B-1----:R-:W-:-:S04]  /*0740*/  @P0 IMAD.WIDE R8, R13, 0x4, R8 ;  /* 0x000000040d080825 */ /* 0x002fc800078e0208 */
[----:B------:R-:W-:Y:S01]  /*0750*/  @P0 IMAD.WIDE R12, R3, 0x4, R10 ;  /* 0x00000004030c0825 */ /* 0x000fe200078e020a */
[----:B------:R-:W4:Y:S03]  /*0760*/  @P0 LDG.E R17, desc[UR6][R8.64] ;  /* 0x0000000608110981 */ /* 0x000f26000c1e1900 */
[----:B--2---:R-:W-:Y:S01]  /*0770*/  @!P1 IMAD.WIDE R6, R15, 0x4, R6 ;  /* 0x000000040f069825 */ /* 0x004fe200078e0206 */
[----:B------:R-:W2:Y:S04]  /*0780*/  @P0 LDG.E R21, desc[UR6][R8.64+0x4] ;  /* 0x0000040608150981 */ /* 0x000ea8000c1e1900 */
[----:B------:R-:W2:Y:S01]  /*0790*/  @P0 LDG.E R12, desc[UR6][R12.64] ;  /* 0x000000060c0c0981 */ /* 0x000ea2000c1e1900 */
[----:B---3--:R-:W-:-:S03]  /*07a0*/  @!P1 IMAD.WIDE R4, R19, 0x4, R4 ;  /* 0x0000000413049825 */ /* 0x008fc600078e0204 */
[----:B------:R-:W3:Y:S04]  /*07b0*/  @!P1 LDG.E R7, desc[UR6][R6.64] ;  /* 0x0000000606079981 */ /* 0x000ee8000c1e1900 */
[----:B------:R-:W3:Y:S01]  /*07c0*/  @!P1 LDG.E R4, desc[UR6][R4.64] ;  /* 0x0000000604049981 */ /* 0x000ee2000c1e1900 */
[----:B----4-:R-:W-:-:S04]  /*07d0*/  @P0 FFMA R2, R17, R2, R26 ;  /* 0x0000000211020223 */ /* 0x010fc8000000001a */
[----:B--2---:R-:W-:-:S04]  /*07e0*/  @P0 FFMA R26, R21, R12, R2 ;  /* 0x0000000c151a0223 */ /* 0x004fc80000000002 */
[----:B---3--:R-:W-:-:S07]  /*07f0*/  @!P1 FFMA R26, R7, R4, R26 ;  /* 0x00000004071a9223 */ /* 0x008fce000000001a */
.L_x_4:
[----:B------:R-:W0:Y:S01]  /*0800*/  LDC.64 R4, c[0x0][0x390] ;  /* 0x0000e400ff047b82 */ /* 0x000e220000000a00 */
[----:B------:R-:W-:-:S04]  /*0810*/  IMAD R3, R0, R3, R16 ;  /* 0x0000000300037224 */ /* 0x000fc800078e0210 */
[----:B0-----:R-:W-:-:S05]  /*0820*/  IMAD.WIDE R2, R3, 0x4, R4 ;  /* 0x0000000403027825 */ /* 0x001fca00078e0204 */
[----:B------:R-:W-:Y:S01]  /*0830*/  STG.E desc[UR6][R2.64], R26 ;  /* 0x0000001a02007986 */ /* 0x000fe2000c101906 */
[----:B------:R-:W-:Y:S05]  /*0840*/  EXIT ;  /* 0x000000000000794d */ /* 0x000fea0003800000 */
.L_x_8:
        /* <DEDUP_REMOVED lines=11> */
.L_x_10:


//--------------------- .nv.shared._Z9mySgemm2DPfS_S_iii --------------------------
	.section	.nv.shared._Z9mySgemm2DPfS_S_iii,"aw",@nobits
	.sectionflags	@""
	.align	4
.nv.shared._Z9mySgemm2DPfS_S_iii:
	.zero		3072


//--------------------- .nv.shared.reserved.0     --------------------------
	.section	.nv.shared.reserved.0,"aw",@nobits
	.weak		__nv_reservedSMEM_offset_0_alias
	.size		__nv_reservedSMEM_offset_0_alias, 0, 64
	.other		__nv_reservedSMEM_offset_0_alias,@"STO_CUDA_RESERVED_SHARED STV_DEFAULT"
__nv_reservedSMEM_offset_0_alias:
	.zero		0
	.zero		64


//--------------------- .nv.constant0._Z9mySgemm2DPfS_S_iii --------------------------
	.section	.nv.constant0._Z9mySgemm2DPfS_S_iii,"a",@progbits
	.sectionflags	@""
	.align	4
.nv.constant0._Z9mySgemm2DPfS_S_iii:
	.zero		932


//--------------------- .nv.constant0._Z12naiveSgemm2DPfS_S_iii --------------------------
	.section	.nv.constant0._Z12naiveSgemm2DPfS_S_iii,"a",@progbits
	.sectionflags	@""
	.align	4
.nv.constant0._Z12naiveSgemm2DPfS_S_iii:
	.zero		932


//--------------------- SYMBOLS --------------------------

	.type		.nv.reservedSmem.offset0,@object
	.size		.nv.reservedSmem.offset0,0x4
	.type		.nv.reservedSmem.cap,@object
	.size		.nv.reservedSmem.cap,0x4
